//
// Generated by NVIDIA NVVM Compiler
//
// Compiler Build ID: CL-36424714
// Cuda compilation tools, release 13.0, V13.0.88
// Based on NVVM 20.0.0
//

.version 9.0
.target sm_100
.address_size 64

	// .globl	_Z10sum_matrixPfS_S_ii

.visible .entry _Z10sum_matrixPfS_S_ii(
	.param .u64 .ptr .align 1 _Z10sum_matrixPfS_S_ii_param_0,
	.param .u64 .ptr .align 1 _Z10sum_matrixPfS_S_ii_param_1,
	.param .u64 .ptr .align 1 _Z10sum_matrixPfS_S_ii_param_2,
	.param .u32 _Z10sum_matrixPfS_S_ii_param_3,
	.param .u32 _Z10sum_matrixPfS_S_ii_param_4
)
{
	.reg .pred 	%p<11>;
	.reg .b32 	%r<51>;
	.reg .b32 	%f<22>;
	.reg .b64 	%rd<18>;

	ld.param.u64 	%rd10, [_Z10sum_matrixPfS_S_ii_param_0];
	ld.param.u64 	%rd11, [_Z10sum_matrixPfS_S_ii_param_1];
	ld.param.u64 	%rd12, [_Z10sum_matrixPfS_S_ii_param_2];
	ld.param.u32 	%r19, [_Z10sum_matrixPfS_S_ii_param_3];
	ld.param.u32 	%r20, [_Z10sum_matrixPfS_S_ii_param_4];
	cvta.to.global.u64 	%rd1, %rd12;
	cvta.to.global.u64 	%rd2, %rd11;
	cvta.to.global.u64 	%rd3, %rd10;
	mov.u32 	%r21, %ctaid.x;
	mov.u32 	%r22, %ntid.x;
	mov.u32 	%r23, %tid.x;
	mad.lo.s32 	%r24, %r21, %r22, %r23;
	mov.u32 	%r25, %ctaid.y;
	mov.u32 	%r26, %ntid.y;
	mov.u32 	%r27, %tid.y;
	mad.lo.s32 	%r28, %r25, %r26, %r27;
	mov.u32 	%r29, %nctaid.x;
	mul.lo.s32 	%r30, %r29, %r22;
	div.u32 	%r31, %r19, %r30;
	mul.lo.s32 	%r32, %r31, %r30;
	sub.s32 	%r33, %r19, %r32;
	setp.ne.s32 	%p1, %r33, 0;
	selp.u32 	%r34, 1, 0, %p1;
	add.s32 	%r35, %r31, %r34;
	mov.u32 	%r36, %nctaid.y;
	mul.lo.s32 	%r37, %r36, %r26;
	div.u32 	%r38, %r20, %r37;
	mul.lo.s32 	%r39, %r38, %r37;
	sub.s32 	%r40, %r20, %r39;
	setp.ne.s32 	%p2, %r40, 0;
	selp.u32 	%r41, 1, 0, %p2;
	add.s32 	%r42, %r38, %r41;
	mul.lo.s32 	%r1, %r35, %r24;
	mul.lo.s32 	%r47, %r42, %r28;
	add.s32 	%r43, %r1, %r35;
	min.s32 	%r3, %r43, %r19;
	add.s32 	%r44, %r47, %r42;
	min.s32 	%r4, %r44, %r20;
	setp.ge.s32 	%p3, %r47, %r4;
	@%p3 bra 	$L__BB0_11;
	sub.s32 	%r45, %r3, %r1;
	and.b32  	%r5, %r45, 3;
	add.s32 	%r6, %r1, 3;
	sub.s32 	%r7, %r1, %r3;
	add.s64 	%rd4, %rd3, 8;
	add.s64 	%rd5, %rd2, 8;
	add.s64 	%rd6, %rd1, 8;
$L__BB0_2:
	setp.ge.s32 	%p4, %r1, %r3;
	@%p4 bra 	$L__BB0_10;
	setp.eq.s32 	%p5, %r5, 0;
	mul.lo.s32 	%r9, %r47, %r19;
	mov.u32 	%r48, %r1;
	@%p5 bra 	$L__BB0_7;
	add.s32 	%r48, %r1, 1;
	setp.eq.s32 	%p6, %r5, 1;
	add.s32 	%r46, %r1, %r9;
	mul.wide.s32 	%rd13, %r46, 4;
	add.s64 	%rd7, %rd3, %rd13;
	ld.global.f32 	%f1, [%rd7];
	add.s64 	%rd8, %rd2, %rd13;
	ld.global.f32 	%f2, [%rd8];
	add.f32 	%f3, %f1, %f2;
	add.s64 	%rd9, %rd1, %rd13;
	st.global.f32 	[%rd9], %f3;
	@%p6 bra 	$L__BB0_7;
	add.s32 	%r48, %r1, 2;
	setp.eq.s32 	%p7, %r5, 2;
	ld.global.f32 	%f4, [%rd7+4];
	ld.global.f32 	%f5, [%rd8+4];
	add.f32 	%f6, %f4, %f5;
	st.global.f32 	[%rd9+4], %f6;
	@%p7 bra 	$L__BB0_7;
	ld.global.f32 	%f7, [%rd7+8];
	ld.global.f32 	%f8, [%rd8+8];
	add.f32 	%f9, %f7, %f8;
	st.global.f32 	[%rd9+8], %f9;
	mov.u32 	%r48, %r6;
$L__BB0_7:
	setp.gt.u32 	%p8, %r7, -4;
	@%p8 bra 	$L__BB0_10;
	add.s32 	%r49, %r48, %r9;
$L__BB0_9:
	mul.wide.s32 	%rd14, %r49, 4;
	add.s64 	%rd15, %rd4, %rd14;
	add.s64 	%rd16, %rd5, %rd14;
	add.s64 	%rd17, %rd6, %rd14;
	ld.global.f32 	%f10, [%rd15+-8];
	ld.global.f32 	%f11, [%rd16+-8];
	add.f32 	%f12, %f10, %f11;
	st.global.f32 	[%rd17+-8], %f12;
	ld.global.f32 	%f13, [%rd15+-4];
	ld.global.f32 	%f14, [%rd16+-4];
	add.f32 	%f15, %f13, %f14;
	st.global.f32 	[%rd17+-4], %f15;
	ld.global.f32 	%f16, [%rd15];
	ld.global.f32 	%f17, [%rd16];
	add.f32 	%f18, %f16, %f17;
	st.global.f32 	[%rd17], %f18;
	ld.global.f32 	%f19, [%rd15+4];
	ld.global.f32 	%f20, [%rd16+4];
	add.f32 	%f21, %f19, %f20;
	st.global.f32 	[%rd17+4], %f21;
	add.s32 	%r48, %r48, 4;
	add.s32 	%r49, %r49, 4;
	setp.lt.s32 	%p9, %r48, %r3;
	@%p9 bra 	$L__BB0_9;
$L__BB0_10:
	add.s32 	%r47, %r47, 1;
	setp.ne.s32 	%p10, %r47, %r4;
	@%p10 bra 	$L__BB0_2;
$L__BB0_11:
	ret;

}


// ===== COMPILED SASS (sm_100) =====

	.target	sm_100

	.elftype	@"ET_EXEC"


//--------------------- .note.nv.tkinfo           --------------------------
	.section	.note.nv.tkinfo,"",@"SHT_NOTE"
	.sectionflags	@"SHF_NOTE_NV_TKINFO"
	.tkinfo
        /*0018*/ 	.word	0x00000002
        /*0030*/ 	.string	""
        /*0030*/ 	.string	"ptxas"
        /*0030*/ 	.string	"Cuda compilation tools, release 13.0, V13.0.88"
        /*0030*/ 	.string	"Build cuda_13.0.r13.0/compiler.36424714_0"
        /*0030*/ 	.string	"-arch sm_100 -m 64 "



//--------------------- .note.nv.cuinfo           --------------------------
	.section	.note.nv.cuinfo,"",@"SHT_NOTE"
	.sectionflags	@"SHF_NOTE_NV_CUINFO"
        /*0018*/ 	.short	0x0002
        /*001a*/ 	.short	0x0064
        /*001c*/ 	.short	0x0082
	.zero		2


//--------------------- .nv.info                  --------------------------
	.section	.nv.info,"",@"SHT_CUDA_INFO"
	.align	4


	//----- nvinfo : EIATTR_REGCOUNT
	.align		4
        /*0000*/ 	.byte	0x04, 0x2f
        /*0002*/ 	.short	(.L_1 - .L_0)
	.align		4
.L_0:
        /*0004*/ 	.word	index@(_Z10sum_matrixPfS_S_ii)
        /*0008*/ 	.word	0x00000018


	//----- nvinfo : EIATTR_FRAME_SIZE
	.align		4
.L_1:
        /*000c*/ 	.byte	0x04, 0x11
        /*000e*/ 	.short	(.L_3 - .L_2)
	.align		4
.L_2:
        /*0010*/ 	.word	index@(_Z10sum_matrixPfS_S_ii)
        /*0014*/ 	.word	0x00000000


	//----- nvinfo : EIATTR_MIN_STACK_SIZE
	.align		4
.L_3:
        /*0018*/ 	.byte	0x04, 0x12
        /*001a*/ 	.short	(.L_5 - .L_4)
	.align		4
.L_4:
        /*001c*/ 	.word	index@(_Z10sum_matrixPfS_S_ii)
        /*0020*/ 	.word	0x00000000
.L_5:


//--------------------- .nv.compat                --------------------------
	.section	.nv.compat,"",@"SHT_CUDA_COMPAT_INFO"
	.align	4
        /*0000*/ 	.byte	0x02, 0x09, 0x00, 0x00, 0x02, 0x02, 0x01, 0x00, 0x02, 0x05, 0x05, 0x00, 0x03, 0x07, 0x01, 0x01
        /*0010*/ 	.byte	0x02, 0x03, 0x00, 0x00, 0x02, 0x06, 0x01, 0x00, 0x04, 0x0b, 0x08, 0x00, 0x09, 0x00, 0x00, 0x00
        /*0020*/ 	.byte	0x00, 0x00, 0x00, 0x00


//--------------------- .nv.info._Z10sum_matrixPfS_S_ii --------------------------
	.section	.nv.info._Z10sum_matrixPfS_S_ii,"",@"SHT_CUDA_INFO"
	.sectionflags	@""
	.align	4


	//----- nvinfo : EIATTR_CUDA_API_VERSION
	.align		4
        /*0000*/ 	.byte	0x04, 0x37
        /*0002*/ 	.short	(.L_7 - .L_6)
.L_6:
        /*0004*/ 	.word	0x00000082


	//----- nvinfo : EIATTR_KPARAM_INFO
	.align		4
.L_7:
        /*0008*/ 	.byte	0x04, 0x17
        /*000a*/ 	.short	(.L_9 - .L_8)
.L_8:
        /*000c*/ 	.word	0x00000000
        /*0010*/ 	.short	0x0004
        /*0012*/ 	.short	0x001c
        /*0014*/ 	.byte	0x00, 0xf0, 0x11, 0x00


	//----- nvinfo : EIATTR_KPARAM_INFO
	.align		4
.L_9:
        /*0018*/ 	.byte	0x04, 0x17
        /*001a*/ 	.short	(.L_11 - .L_10)
.L_10:
        /*001c*/ 	.word	0x00000000
        /*0020*/ 	.short	0x0003
        /*0022*/ 	.short	0x0018
        /*0024*/ 	.byte	0x00, 0xf0, 0x11, 0x00


	//----- nvinfo : EIATTR_KPARAM_INFO
	.align		4
.L_11:
        /*0028*/ 	.byte	0x04, 0x17
        /*002a*/ 	.short	(.L_13 - .L_12)
.L_12:
        /*002c*/ 	.word	0x00000000
        /*0030*/ 	.short	0x0002
        /*0032*/ 	.short	0x0010
        /*0034*/ 	.byte	0x00, 0xf5, 0x21, 0x00


	//----- nvinfo : EIATTR_KPARAM_INFO
	.align		4
.L_13:
        /*0038*/ 	.byte	0x04, 0x17
        /*003a*/ 	.short	(.L_15 - .L_14)
.L_14:
        /*003c*/ 	.word	0x00000000
        /*0040*/ 	.short	0x0001
        /*0042*/ 	.short	0x0008
        /*0044*/ 	.byte	0x00, 0xf5, 0x21, 0x00


	//----- nvinfo : EIATTR_KPARAM_INFO
	.align		4
.L_15:
        /*0048*/ 	.byte	0x04, 0x17
        /*004a*/ 	.short	(.L_17 - .L_16)
.L_16:
        /*004c*/ 	.word	0x00000000
        /*0050*/ 	.short	0x0000
        /*0052*/ 	.short	0x0000
        /*0054*/ 	.byte	0x00, 0xf5, 0x21, 0x00


	//----- nvinfo : EIATTR_SPARSE_MMA_MASK
	.align		4
.L_17:
        /*0058*/ 	.byte	0x03, 0x50
        /*005a*/ 	.short	0x0000


	//----- nvinfo : EIATTR_MAXREG_COUNT
	.align		4
        /*005c*/ 	.byte	0x03, 0x1b
        /*005e*/ 	.short	0x00ff


	//----- nvinfo : EIATTR_MERCURY_ISA_VERSION
	.align		4
        /*0060*/ 	.byte	0x03, 0x5f
        /*0062*/ 	.short	0x0101


	//----- nvinfo : EIATTR_VRC_CTA_INIT_COUNT
	.align		4
        /*0064*/ 	.byte	0x02, 0x4a
	.zero		1
	.zero		1


	//----- nvinfo : EIATTR_EXIT_INSTR_OFFSETS
	.align		4
        /*0068*/ 	.byte	0x04, 0x1c
        /*006a*/ 	.short	(.L_19 - .L_18)


	//   ....[0]....
.L_18:
        /*006c*/ 	.word	0x00000410


	//   ....[1]....
        /*0070*/ 	.word	0x00000980


	//----- nvinfo : EIATTR_CRS_STACK_SIZE
	.align		4
.L_19:
        /*0074*/ 	.byte	0x04, 0x1e
        /*0076*/ 	.short	(.L_21 - .L_20)
.L_20:
        /*0078*/ 	.word	0x00000000


	//----- nvinfo : EIATTR_CBANK_PARAM_SIZE
	.align		4
.L_21:
        /*007c*/ 	.byte	0x03, 0x19
        /*007e*/ 	.short	0x0020


	//----- nvinfo : EIATTR_PARAM_CBANK
	.align		4
        /*0080*/ 	.byte	0x04, 0x0a
        /*0082*/ 	.short	(.L_23 - .L_22)
	.align		4
.L_22:
        /*0084*/ 	.word	index@(.nv.constant0._Z10sum_matrixPfS_S_ii)
        /*0088*/ 	.short	0x0380
        /*008a*/ 	.short	0x0020


	//----- nvinfo : EIATTR_SW_WAR
	.align		4
.L_23:
        /*008c*/ 	.byte	0x04, 0x36
        /*008e*/ 	.short	(.L_25 - .L_24)
.L_24:
        /*0090*/ 	.word	0x00000008
.L_25:


//--------------------- .nv.callgraph             --------------------------
	.section	.nv.callgraph,"",@"SHT_CUDA_CALLGRAPH"
	.align	4
	.sectionentsize	8
	.align		4
        /*0000*/ 	.word	0x00000000
	.align		4
        /*0004*/ 	.word	0xffffffff
	.align		4
        /*0008*/ 	.word	0x00000000
	.align		4
        /*000c*/ 	.word	0xfffffffe
	.align		4
        /*0010*/ 	.word	0x00000000
	.align		4
        /*0014*/ 	.word	0xfffffffd
	.align		4
        /*0018*/ 	.word	0x00000000
	.align		4
        /*001c*/ 	.word	0xfffffffc


//--------------------- .text._Z10sum_matrixPfS_S_ii --------------------------
	.section	.text._Z10sum_matrixPfS_S_ii,"ax",@progbits
	.align	128
        .global         _Z10sum_matrixPfS_S_ii
        .type           _Z10sum_matrixPfS_S_ii,@function
        .size           _Z10sum_matrixPfS_S_ii,(.L_x_7 - _Z10sum_matrixPfS_S_ii)
        .other          _Z10sum_matrixPfS_S_ii,@"STO_CUDA_ENTRY STV_DEFAULT"
_Z10sum_matrixPfS_S_ii:
.text._Z10sum_matrixPfS_S_ii:
[----:B------:R-:W-:Y:S08]  /*0000*/  LDC R1, c[0x0][0x37c] ;  /* 0x0000df00ff017b82 */ /* 0x000ff00000000800 */
[----:B------:R-:W0:Y:S01]  /*0010*/  LDC R2, c[0x0][0x360] ;  /* 0x0000d800ff027b82 */ /* 0x000e220000000800 */
[----:B------:R-:W1:Y:S01]  /*0020*/  LDCU.64 UR6, c[0x0][0x398] ;  /* 0x00007300ff0677ac */ /* 0x000e620008000a00 */
[----:B------:R-:W2:Y:S06]  /*0030*/  S2R R13, SR_TID.Y ;  /* 0x00000000000d7919 */ /* 0x000eac0000002200 */
[----:B------:R-:W3:Y:S01]  /*0040*/  LDC R0, c[0x0][0x364] ;  /* 0x0000d900ff007b82 */ /* 0x000ee20000000800 */
[----:B------:R-:W0:Y:S01]  /*0050*/  LDCU UR4, c[0x0][0x370] ;  /* 0x00006e00ff0477ac */ /* 0x000e220008000800 */
[----:B------:R-:W3:Y:S01]  /*0060*/  LDCU UR5, c[0x0][0x374] ;  /* 0x00006e80ff0577ac */ /* 0x000ee20008000800 */
[----:B0-----:R-:W-:-:S05]  /*0070*/  IMAD R3, R2, UR4, RZ ;  /* 0x0000000402037c24 */ /* 0x001fca000f8e02ff */
[----:B------:R-:W-:Y:S01]  /*0080*/  S2UR UR4, SR_CTAID.X ;  /* 0x00000000000479c3 */ /* 0x000fe20000002500 */
[----:B------:R-:W0:Y:S01]  /*0090*/  I2F.U32.RP R5, R3 ;  /* 0x0000000300057306 */ /* 0x000e220000209000 */
[----:B---3--:R-:W-:-:S04]  /*00a0*/  IMAD R4, R0, UR5, RZ ;  /* 0x0000000500047c24 */ /* 0x008fc8000f8e02ff */
[----:B------:R-:W-:Y:S01]  /*00b0*/  IMAD.MOV R11, RZ, RZ, -R4 ;  /* 0x000000ffff0b7224 */ /* 0x000fe200078e0a04 */
[----:B------:R-:W-:Y:S01]  /*00c0*/  ISETP.NE.U32.AND P2, PT, R4, RZ, PT ;  /* 0x000000ff0400720c */ /* 0x000fe20003f45070 */
[----:B------:R-:W2:Y:S01]  /*00d0*/  S2UR UR5, SR_CTAID.Y ;  /* 0x00000000000579c3 */ /* 0x000ea20000002600 */
[----:B------:R-:W3:Y:S08]  /*00e0*/  I2F.U32.RP R10, R4 ;  /* 0x00000004000a7306 */ /* 0x000ef00000209000 */
[----:B0-----:R-:W0:Y:S08]  /*00f0*/  MUFU.RCP R5, R5 ;  /* 0x0000000500057308 */ /* 0x001e300000001000 */
[----:B---3--:R-:W3:Y:S01]  /*0100*/  MUFU.RCP R10, R10 ;  /* 0x0000000a000a7308 */ /* 0x008ee20000001000 */
[----:B--2---:R-:W-:Y:S01]  /*0110*/  IMAD R0, R0, UR5, R13 ;  /* 0x0000000500007c24 */ /* 0x004fe2000f8e020d */
[----:B0-----:R-:W-:Y:S01]  /*0120*/  IADD3 R6, PT, PT, R5, 0xffffffe, RZ ;  /* 0x0ffffffe05067810 */ /* 0x001fe20007ffe0ff */
[----:B------:R-:W-:-:S05]  /*0130*/  IMAD.MOV R5, RZ, RZ, -R3 ;  /* 0x000000ffff057224 */ /* 0x000fca00078e0a03 */
[----:B------:R0:W2:Y:S01]  /*0140*/  F2I.FTZ.U32.TRUNC.NTZ R7, R6 ;  /* 0x0000000600077305 */ /* 0x0000a2000021f000 */
[----:B---3--:R-:W-:-:S07]  /*0150*/  IADD3 R8, PT, PT, R10, 0xffffffe, RZ ;  /* 0x0ffffffe0a087810 */ /* 0x008fce0007ffe0ff */
[----:B------:R3:W4:Y:S01]  /*0160*/  F2I.FTZ.U32.TRUNC.NTZ R9, R8 ;  /* 0x0000000800097305 */ /* 0x000722000021f000 */
[----:B0-----:R-:W-:Y:S02]  /*0170*/  IMAD.MOV.U32 R6, RZ, RZ, RZ ;  /* 0x000000ffff067224 */ /* 0x001fe400078e00ff */
[----:B--2---:R-:W-:Y:S02]  /*0180*/  IMAD R5, R5, R7, RZ ;  /* 0x0000000705057224 */ /* 0x004fe400078e02ff */
[----:B---3--:R-:W-:Y:S02]  /*0190*/  HFMA2 R8, -RZ, RZ, 0, 0 ;  /* 0x00000000ff087431 */ /* 0x008fe400000001ff */
[----:B------:R-:W-:-:S04]  /*01a0*/  IMAD.HI.U32 R7, R7, R5, R6 ;  /* 0x0000000507077227 */ /* 0x000fc800078e0006 */
[----:B----4-:R-:W-:Y:S02]  /*01b0*/  IMAD R11, R11, R9, RZ ;  /* 0x000000090b0b7224 */ /* 0x010fe400078e02ff */
[----:B-1----:R-:W-:-:S04]  /*01c0*/  IMAD.HI.U32 R7, R7, UR6, RZ ;  /* 0x0000000607077c27 */ /* 0x002fc8000f8e00ff */
[----:B------:R-:W-:Y:S02]  /*01d0*/  IMAD.HI.U32 R9, R9, R11, R8 ;  /* 0x0000000b09097227 */ /* 0x000fe400078e0008 */
[----:B------:R-:W0:Y:S02]  /*01e0*/  S2R R11, SR_TID.X ;  /* 0x00000000000b7919 */ /* 0x000e240000002100 */
[----:B------:R-:W-:Y:S02]  /*01f0*/  IMAD.MOV R6, RZ, RZ, -R7 ;  /* 0x000000ffff067224 */ /* 0x000fe400078e0a07 */
[----:B------:R-:W-:-:S04]  /*0200*/  IMAD.HI.U32 R9, R9, UR7, RZ ;  /* 0x0000000709097c27 */ /* 0x000fc8000f8e00ff */
[----:B------:R-:W-:Y:S01]  /*0210*/  IMAD R6, R3, R6, UR6 ;  /* 0x0000000603067e24 */ /* 0x000fe2000f8e0206 */
[----:B------:R-:W-:-:S04]  /*0220*/  IADD3 R5, PT, PT, -R9, RZ, RZ ;  /* 0x000000ff09057210 */ /* 0x000fc80007ffe1ff */
[----:B------:R-:W-:Y:S01]  /*0230*/  ISETP.GE.U32.AND P1, PT, R6, R3, PT ;  /* 0x000000030600720c */ /* 0x000fe20003f26070 */
[----:B------:R-:W-:-:S05]  /*0240*/  IMAD R5, R4, R5, UR7 ;  /* 0x0000000704057e24 */ /* 0x000fca000f8e0205 */
[----:B------:R-:W-:-:S07]  /*0250*/  ISETP.GE.U32.AND P0, PT, R5, R4, PT ;  /* 0x000000040500720c */ /* 0x000fce0003f06070 */
[----:B------:R-:W-:Y:S02]  /*0260*/  @P1 IADD3 R6, PT, PT, -R3, R6, RZ ;  /* 0x0000000603061210 */ /* 0x000fe40007ffe1ff */
[----:B------:R-:W-:-:S04]  /*0270*/  @P1 IADD3 R7, PT, PT, R7, 0x1, RZ ;  /* 0x0000000107071810 */ /* 0x000fc80007ffe0ff */
[----:B------:R-:W-:Y:S01]  /*0280*/  @P0 IADD3 R5, PT, PT, -R4, R5, RZ ;  /* 0x0000000504050210 */ /* 0x000fe20007ffe1ff */
[----:B------:R-:W-:Y:S01]  /*0290*/  @P0 VIADD R9, R9, 0x1 ;  /* 0x0000000109090836 */ /* 0x000fe20000000000 */
[----:B------:R-:W-:Y:S01]  /*02a0*/  ISETP.GE.U32.AND P0, PT, R6, R3, PT ;  /* 0x000000030600720c */ /* 0x000fe20003f06070 */
[----:B0-----:R-:W-:Y:S01]  /*02b0*/  IMAD R2, R2, UR4, R11 ;  /* 0x0000000402027c24 */ /* 0x001fe2000f8e020b */
[----:B------:R-:W-:-:S11]  /*02c0*/  ISETP.GE.U32.AND P3, PT, R5, R4, PT ;  /* 0x000000040500720c */ /* 0x000fd60003f66070 */
[----:B------:R-:W-:Y:S02]  /*02d0*/  @P0 IADD3 R7, PT, PT, R7, 0x1, RZ ;  /* 0x0000000107070810 */ /* 0x000fe40007ffe0ff */
[----:B------:R-:W-:Y:S02]  /*02e0*/  @P3 IADD3 R9, PT, PT, R9, 0x1, RZ ;  /* 0x0000000109093810 */ /* 0x000fe40007ffe0ff */
[----:B------:R-:W-:Y:S02]  /*02f0*/  ISETP.NE.U32.AND P3, PT, R3, RZ, PT ;  /* 0x000000ff0300720c */ /* 0x000fe40003f65070 */
[----:B------:R-:W-:-:S05]  /*0300*/  @!P2 LOP3.LUT R9, RZ, R4, RZ, 0x33, !PT ;  /* 0x00000004ff09a212 */ /* 0x000fca00078e33ff */
[----:B------:R-:W-:-:S04]  /*0310*/  IMAD.MOV R5, RZ, RZ, -R9 ;  /* 0x000000ffff057224 */ /* 0x000fc800078e0a09 */
[----:B------:R-:W-:Y:S02]  /*0320*/  IMAD R4, R4, R5, UR7 ;  /* 0x0000000704047e24 */ /* 0x000fe4000f8e0205 */
[----:B------:R-:W-:Y:S01]  /*0330*/  @!P3 LOP3.LUT R7, RZ, R3, RZ, 0x33, !PT ;  /* 0x00000003ff07b212 */ /* 0x000fe200078e33ff */
[----:B------:R-:W-:Y:S02]  /*0340*/  VIADD R5, R9, 0x1 ;  /* 0x0000000109057836 */ /* 0x000fe40000000000 */
[----:B------:R-:W-:Y:S02]  /*0350*/  ISETP.NE.AND P1, PT, R4, RZ, PT ;  /* 0x000000ff0400720c */ /* 0x000fe40003f25270 */
[----:B------:R-:W-:-:S05]  /*0360*/  IADD3 R4, PT, PT, -R7, RZ, RZ ;  /* 0x000000ff07047210 */ /* 0x000fca0007ffe1ff */
[----:B------:R-:W-:-:S05]  /*0370*/  IMAD R3, R3, R4, UR6 ;  /* 0x0000000603037e24 */ /* 0x000fca000f8e0204 */
[----:B------:R-:W-:Y:S02]  /*0380*/  ISETP.NE.AND P0, PT, R3, RZ, PT ;  /* 0x000000ff0300720c */ /* 0x000fe40003f05270 */
[----:B------:R-:W-:Y:S02]  /*0390*/  @!P1 IADD3 R5, PT, PT, R9, RZ, RZ ;  /* 0x000000ff09059210 */ /* 0x000fe40007ffe0ff */
[----:B------:R-:W-:-:S03]  /*03a0*/  IADD3 R3, PT, PT, R7, 0x1, RZ ;  /* 0x0000000107037810 */ /* 0x000fc60007ffe0ff */
[----:B------:R-:W-:-:S05]  /*03b0*/  IMAD R4, R0, R5, RZ ;  /* 0x0000000500047224 */ /* 0x000fca00078e02ff */
[----:B------:R-:W-:Y:S01]  /*03c0*/  VIADDMNMX R0, R4, R5, UR7, PT ;  /* 0x0000000704007e46 */ /* 0x000fe2000b800105 */
[----:B------:R-:W-:-:S03]  /*03d0*/  @!P0 IMAD.MOV R3, RZ, RZ, R7 ;  /* 0x000000ffff038224 */ /* 0x000fc600078e0207 */
[----:B------:R-:W-:Y:S01]  /*03e0*/  ISETP.GE.AND P0, PT, R4, R0, PT ;  /* 0x000000000400720c */ /* 0x000fe20003f06270 */
[----:B------:R-:W-:-:S05]  /*03f0*/  IMAD R2, R2, R3, RZ ;  /* 0x0000000302027224 */ /* 0x000fca00078e02ff */
[----:B------:R-:W-:-:S07]  /*0400*/  VIADDMNMX R3, R2, R3, UR6, PT ;  /* 0x0000000602037e46 */ /* 0x000fce000b800103 */
[----:B------:R-:W-:Y:S05]  /*0410*/  @P0 EXIT ;  /* 0x000000000000094d */ /* 0x000fea0003800000 */
[----:B------:R-:W0:Y:S01]  /*0420*/  LDCU.128 UR4, c[0x0][0x380] ;  /* 0x00007000ff0477ac */ /* 0x000e220008000c00 */
[CC--:B------:R-:W-:Y:S02]  /*0430*/  IADD3 R5, PT, PT, R2.reuse, -R3.reuse, RZ ;  /* 0x8000000302057210 */ /* 0x0c0fe40007ffe0ff */
[C---:B------:R-:W-:Y:S01]  /*0440*/  IADD3 R6, PT, PT, -R2.reuse, R3, RZ ;  /* 0x0000000302067210 */ /* 0x040fe20007ffe1ff */
[----:B------:R-:W1:Y:S01]  /*0450*/  LDCU.64 UR10, c[0x0][0x390] ;  /* 0x00007200ff0a77ac */ /* 0x000e620008000a00 */
[----:B------:R-:W-:Y:S01]  /*0460*/  ISETP.GT.U32.AND P0, PT, R5, -0x4, PT ;  /* 0xfffffffc0500780c */ /* 0x000fe20003f04070 */
[----:B------:R-:W-:Y:S01]  /*0470*/  IMAD.MOV.U32 R5, RZ, RZ, R4 ;  /* 0x000000ffff057224 */ /* 0x000fe200078e0004 */
[----:B------:R-:W-:Y:S01]  /*0480*/  IADD3 R4, PT, PT, R2, 0x3, RZ ;  /* 0x0000000302047810 */ /* 0x000fe20007ffe0ff */
[----:B------:R-:W2:Y:S01]  /*0490*/  LDCU.64 UR12, c[0x0][0x358] ;  /* 0x00006b00ff0c77ac */ /* 0x000ea20008000a00 */
[----:B------:R-:W-:Y:S01]  /*04a0*/  LOP3.LUT R6, R6, 0x3, RZ, 0xc0, !PT ;  /* 0x0000000306067812 */ /* 0x000fe200078ec0ff */
[----:B0-----:R-:W-:-:S02]  /*04b0*/  UIADD3 UR8, UP0, UPT, UR4, 0x8, URZ ;  /* 0x0000000804087890 */ /* 0x001fc4000ff1e0ff */
[----:B------:R-:W-:Y:S02]  /*04c0*/  UIADD3 UR6, UP1, UPT, UR6, 0x8, URZ ;  /* 0x0000000806067890 */ /* 0x000fe4000ff3e0ff */
[----:B-1----:R-:W-:Y:S02]  /*04d0*/  UIADD3 UR4, UP2, UPT, UR10, 0x8, URZ ;  /* 0x000000080a047890 */ /* 0x002fe4000ff5e0ff */
[----:B------:R-:W-:Y:S02]  /*04e0*/  UIADD3.X UR9, UPT, UPT, URZ, UR5, URZ, UP0, !UPT ;  /* 0x00000005ff097290 */ /* 0x000fe400087fe4ff */
[----:B------:R-:W-:Y:S02]  /*04f0*/  UIADD3.X UR7, UPT, UPT, URZ, UR7, URZ, UP1, !UPT ;  /* 0x00000007ff077290 */ /* 0x000fe40008ffe4ff */
[----:B--2---:R-:W-:-:S12]  /*0500*/  UIADD3.X UR5, UPT, UPT, URZ, UR11, URZ, UP2, !UPT ;  /* 0x0000000bff057290 */ /* 0x004fd800097fe4ff */
.L_x_5:
[----:B------:R-:W-:Y:S01]  /*0510*/  ISETP.GE.AND P1, PT, R2, R3, PT ;  /* 0x000000030200720c */ /* 0x000fe20003f26270 */
[----:B------:R-:W-:-:S12]  /*0520*/  BSSY.RECONVERGENT B0, `(.L_x_0) ;  /* 0x0000042000007945 */ /* 0x000fd80003800200 */
[----:B0123--:R-:W-:Y:S05]  /*0530*/  @P1 BRA `(.L_x_1) ;  /* 0x0000000400001947 */ /* 0x00ffea0003800000 */
[----:B------:R-:W-:Y:S01]  /*0540*/  ISETP.NE.AND P1, PT, R6, RZ, PT ;  /* 0x000000ff0600720c */ /* 0x000fe20003f25270 */
[----:B------:R-:W-:Y:S01]  /*0550*/  BSSY.RECONVERGENT B1, `(.L_x_2) ;  /* 0x000001e000017945 */ /* 0x000fe20003800200 */
[----:B------:R-:W-:-:S11]  /*0560*/  MOV R14, R2 ;  /* 0x00000002000e7202 */ /* 0x000fd60000000f00 */
[----:B------:R-:W-:Y:S05]  /*0570*/  @!P1 BRA `(.L_x_3) ;  /* 0x00000000006c9947 */ /* 0x000fea0003800000 */
[----:B------:R-:W0:Y:S01]  /*0580*/  LDC.64 R8, c[0x0][0x380] ;  /* 0x0000e000ff087b82 */ /* 0x000e220000000a00 */
[----:B------:R-:W1:Y:S07]  /*0590*/  LDCU UR10, c[0x0][0x398] ;  /* 0x00007300ff0a77ac */ /* 0x000e6e0008000800 */
[----:B------:R-:W2:Y:S08]  /*05a0*/  LDC.64 R10, c[0x0][0x388] ;  /* 0x0000e200ff0a7b82 */ /* 0x000eb00000000a00 */
[----:B------:R-:W3:Y:S01]  /*05b0*/  LDC.64 R12, c[0x0][0x390] ;  /* 0x0000e400ff0c7b82 */ /* 0x000ee20000000a00 */
[----:B-1----:R-:W-:-:S04]  /*05c0*/  IMAD R7, R5, UR10, R2 ;  /* 0x0000000a05077c24 */ /* 0x002fc8000f8e0202 */
[----:B0-----:R-:W-:-:S05]  /*05d0*/  IMAD.WIDE R8, R7, 0x4, R8 ;  /* 0x0000000407087825 */ /* 0x001fca00078e0208 */
[----:B------:R-:W4:Y:S01]  /*05e0*/  LDG.E R14, desc[UR12][R8.64] ;  /* 0x0000000c080e7981 */ /* 0x000f22000c1e1900 */
[----:B--2---:R-:W-:-:S05]  /*05f0*/  IMAD.WIDE R10, R7, 0x4, R10 ;  /* 0x00000004070a7825 */ /* 0x004fca00078e020a */
[----:B------:R-:W4:Y:S01]  /*0600*/  LDG.E R15, desc[UR12][R10.64] ;  /* 0x0000000c0a0f7981 */ /* 0x000f22000c1e1900 */
[----:B---3--:R-:W-:Y:S01]  /*0610*/  IMAD.WIDE R12, R7, 0x4, R12 ;  /* 0x00000004070c7825 */ /* 0x008fe200078e020c */
[----:B------:R-:W-:-:S03]  /*0620*/  ISETP.NE.AND P1, PT, R6, 0x1, PT ;  /* 0x000000010600780c */ /* 0x000fc60003f25270 */
[----:B----4-:R-:W-:-:S05]  /*0630*/  FADD R15, R14, R15 ;  /* 0x0000000f0e0f7221 */ /* 0x010fca0000000000 */
[----:B------:R0:W-:Y:S01]  /*0640*/  STG.E desc[UR12][R12.64], R15 ;  /* 0x0000000f0c007986 */ /* 0x0001e2000c10190c */
[----:B------:R-:W-:-:S04]  /*0650*/  VIADD R14, R2, 0x1 ;  /* 0x00000001020e7836 */ /* 0x000fc80000000000 */
[----:B------:R-:W-:Y:S05]  /*0660*/  @!P1 BRA `(.L_x_3) ;  /* 0x0000000000309947 */ /* 0x000fea0003800000 */
[----:B------:R-:W2:Y:S04]  /*0670*/  LDG.E R7, desc[UR12][R8.64+0x4] ;  /* 0x0000040c08077981 */ /* 0x000ea8000c1e1900 */
[----:B------:R-:W2:Y:S01]  /*0680*/  LDG.E R14, desc[UR12][R10.64+0x4] ;  /* 0x0000040c0a0e7981 */ /* 0x000ea2000c1e1900 */
[----:B------:R-:W-:Y:S01]  /*0690*/  ISETP.NE.AND P1, PT, R6, 0x2, PT ;  /* 0x000000020600780c */ /* 0x000fe20003f25270 */
[----:B--2---:R-:W-:Y:S01]  /*06a0*/  FADD R7, R7, R14 ;  /* 0x0000000e07077221 */ /* 0x004fe20000000000 */
[----:B------:R-:W-:-:S04]  /*06b0*/  IADD3 R14, PT, PT, R2, 0x2, RZ ;  /* 0x00000002020e7810 */ /* 0x000fc80007ffe0ff */
[----:B------:R1:W-:Y:S07]  /*06c0*/  STG.E desc[UR12][R12.64+0x4], R7 ;  /* 0x000004070c007986 */ /* 0x0003ee000c10190c */
[----:B------:R-:W-:Y:S05]  /*06d0*/  @!P1 BRA `(.L_x_3) ;  /* 0x0000000000149947 */ /* 0x000fea0003800000 */
[----:B------:R-:W1:Y:S04]  /*06e0*/  LDG.E R8, desc[UR12][R8.64+0x8] ;  /* 0x0000080c08087981 */ /* 0x000e68000c1e1900 */
[----:B------:R-:W1:Y:S01]  /*06f0*/  LDG.E R11, desc[UR12][R10.64+0x8] ;  /* 0x0000080c0a0b7981 */ /* 0x000e62000c1e1900 */
[----:B------:R-:W-:Y:S01]  /*0700*/  MOV R14, R4 ;  /* 0x00000004000e7202 */ /* 0x000fe20000000f00 */
[----:B-1----:R-:W-:-:S05]  /*0710*/  FADD R7, R8, R11 ;  /* 0x0000000b08077221 */ /* 0x002fca0000000000 */
[----:B------:R2:W-:Y:S02]  /*0720*/  STG.E desc[UR12][R12.64+0x8], R7 ;  /* 0x000008070c007986 */ /* 0x0005e4000c10190c */
.L_x_3:
[----:B------:R-:W-:Y:S05]  /*0730*/  BSYNC.RECONVERGENT B1 ;  /* 0x0000000000017941 */ /* 0x000fea0003800200 */
.L_x_2:
[----:B------:R-:W-:Y:S05]  /*0740*/  @P0 BRA `(.L_x_1) ;  /* 0x00000000007c0947 */ /* 0x000fea0003800000 */
[----:B------:R-:W1:Y:S02]  /*0750*/  LDCU UR10, c[0x0][0x398] ;  /* 0x00007300ff0a77ac */ /* 0x000e640008000800 */
[----:B-12---:R-:W-:-:S07]  /*0760*/  IMAD R7, R5, UR10, R14 ;  /* 0x0000000a05077c24 */ /* 0x006fce000f8e020e */
.L_x_4:
[----:B------:R-:W-:Y:S01]  /*0770*/  MOV R9, UR9 ;  /* 0x0000000900097c02 */ /* 0x000fe20008000f00 */
[----:B------:R-:W-:Y:S01]  /*0780*/  IMAD.U32 R8, RZ, RZ, UR8 ;  /* 0x00000008ff087e24 */ /* 0x000fe2000f8e00ff */
[----:B------:R-:W-:Y:S01]  /*0790*/  MOV R10, UR6 ;  /* 0x00000006000a7c02 */ /* 0x000fe20008000f00 */
[----:B------:R-:W-:Y:S02]  /*07a0*/  IMAD.U32 R11, RZ, RZ, UR7 ;  /* 0x00000007ff0b7e24 */ /* 0x000fe4000f8e00ff */
[----:B------:R-:W-:-:S04]  /*07b0*/  IMAD.WIDE R8, R7, 0x4, R8 ;  /* 0x0000000407087825 */ /* 0x000fc800078e0208 */
[----:B------:R-:W-:Y:S01]  /*07c0*/  IMAD.WIDE R10, R7, 0x4, R10 ;  /* 0x00000004070a7825 */ /* 0x000fe200078e020a */
[----:B0--3--:R-:W2:Y:S04]  /*07d0*/  LDG.E R15, desc[UR12][R8.64+-0x8] ;  /* 0xfffff80c080f7981 */ /* 0x009ea8000c1e1900 */
[----:B------:R-:W2:Y:S01]  /*07e0*/  LDG.E R16, desc[UR12][R10.64+-0x8] ;  /* 0xfffff80c0a107981 */ /* 0x000ea2000c1e1900 */
[----:B------:R-:W-:Y:S02]  /*07f0*/  MOV R12, UR4 ;  /* 0x00000004000c7c02 */ /* 0x000fe40008000f00 */
[----:B------:R-:W-:-:S03]  /*0800*/  MOV R13, UR5 ;  /* 0x00000005000d7c02 */ /* 0x000fc60008000f00 */
[----:B------:R-:W-:-:S04]  /*0810*/  IMAD.WIDE R12, R7, 0x4, R12 ;  /* 0x00000004070c7825 */ /* 0x000fc800078e020c */
[----:B--2---:R-:W-:-:S05]  /*0820*/  FADD R15, R15, R16 ;  /* 0x000000100f0f7221 */ /* 0x004fca0000000000 */
[----:B------:R3:W-:Y:S04]  /*0830*/  STG.E desc[UR12][R12.64+-0x8], R15 ;  /* 0xfffff80f0c007986 */ /* 0x0007e8000c10190c */
[----:B------:R-:W2:Y:S04]  /*0840*/  LDG.E R16, desc[UR12][R8.64+-0x4] ;  /* 0xfffffc0c08107981 */ /* 0x000ea8000c1e1900 */
[----:B------:R-:W2:Y:S02]  /*0850*/  LDG.E R17, desc[UR12][R10.64+-0x4] ;  /* 0xfffffc0c0a117981 */ /* 0x000ea4000c1e1900 */
[----:B--2---:R-:W-:-:S05]  /*0860*/  FADD R17, R16, R17 ;  /* 0x0000001110117221 */ /* 0x004fca0000000000 */
[----:B------:R3:W-:Y:S04]  /*0870*/  STG.E desc[UR12][R12.64+-0x4], R17 ;  /* 0xfffffc110c007986 */ /* 0x0007e8000c10190c */
[----:B------:R-:W2:Y:S04]  /*0880*/  LDG.E R16, desc[UR12][R8.64] ;  /* 0x0000000c08107981 */ /* 0x000ea8000c1e1900 */
[----:B------:R-:W2:Y:S02]  /*0890*/  LDG.E R19, desc[UR12][R10.64] ;  /* 0x0000000c0a137981 */ /* 0x000ea4000c1e1900 */
[----:B--2---:R-:W-:-:S05]  /*08a0*/  FADD R19, R16, R19 ;  /* 0x0000001310137221 */ /* 0x004fca0000000000 */
[----:B------:R3:W-:Y:S04]  /*08b0*/  STG.E desc[UR12][R12.64], R19 ;  /* 0x000000130c007986 */ /* 0x0007e8000c10190c */
[----:B------:R-:W2:Y:S04]  /*08c0*/  LDG.E R16, desc[UR12][R8.64+0x4] ;  /* 0x0000040c08107981 */ /* 0x000ea8000c1e1900 */
[----:B------:R-:W2:Y:S01]  /*08d0*/  LDG.E R21, desc[UR12][R10.64+0x4] ;  /* 0x0000040c0a157981 */ /* 0x000ea2000c1e1900 */
[----:B------:R-:W-:Y:S01]  /*08e0*/  VIADD R14, R14, 0x4 ;  /* 0x000000040e0e7836 */ /* 0x000fe20000000000 */
[----:B------:R-:W-:-:S04]  /*08f0*/  IADD3 R7, PT, PT, R7, 0x4, RZ ;  /* 0x0000000407077810 */ /* 0x000fc80007ffe0ff */
[----:B------:R-:W-:Y:S01]  /*0900*/  ISETP.GE.AND P1, PT, R14, R3, PT ;  /* 0x000000030e00720c */ /* 0x000fe20003f26270 */
[----:B--2---:R-:W-:-:S05]  /*0910*/  FADD R21, R16, R21 ;  /* 0x0000001510157221 */ /* 0x004fca0000000000 */
[----:B------:R3:W-:Y:S07]  /*0920*/  STG.E desc[UR12][R12.64+0x4], R21 ;  /* 0x000004150c007986 */ /* 0x0007ee000c10190c */
[----:B------:R-:W-:Y:S05]  /*0930*/  @!P1 BRA `(.L_x_4) ;  /* 0xfffffffc008c9947 */ /* 0x000fea000383ffff */
.L_x_1:
[----:B------:R-:W-:Y:S05]  /*0940*/  BSYNC.RECONVERGENT B0 ;  /* 0x0000000000007941 */ /* 0x000fea0003800200 */
.L_x_0:
[----:B------:R-:W-:-:S04]  /*0950*/  IADD3 R5, PT, PT, R5, 0x1, RZ ;  /* 0x0000000105057810 */ /* 0x000fc80007ffe0ff */
[----:B------:R-:W-:-:S13]  /*0960*/  ISETP.NE.AND P1, PT, R5, R0, PT ;  /* 0x000000000500720c */ /* 0x000fda0003f25270 */
[----:B------:R-:W-:Y:S05]  /*0970*/  @P1 BRA `(.L_x_5) ;  /* 0xfffffff800e41947 */ /* 0x000fea000383ffff */
[----:B------:R-:W-:Y:S05]  /*0980*/  EXIT ;  /* 0x000000000000794d */ /* 0x000fea0003800000 */
.L_x_6:
[----:B------:R-:W-:-:S00]  /*0990*/  BRA `(.L_x_6) ;  /* 0xfffffffc00fc7947 */ /* 0x000fc0000383ffff */
[----:B------:R-:W-:-:S00]  /*09a0*/  NOP ;  /* 0x0000000000007918 */ /* 0x000fc00000000000 */
        /* <DEDUP_REMOVED lines=13> */
.L_x_7:


//--------------------- .nv.shared.reserved.0     --------------------------
	.section	.nv.shared.reserved.0,"aw",@nobits
	.weak		__nv_reservedSMEM_offset_0_alias
	.size		__nv_reservedSMEM_offset_0_alias, 0, 64
	.other		__nv_reservedSMEM_offset_0_alias,@"STO_CUDA_RESERVED_SHARED STV_DEFAULT"
__nv_reservedSMEM_offset_0_alias:
	.zero		0
	.zero		64


//--------------------- .nv.constant0._Z10sum_matrixPfS_S_ii --------------------------
	.section	.nv.constant0._Z10sum_matrixPfS_S_ii,"a",@progbits
	.sectionflags	@""
	.align	4
.nv.constant0._Z10sum_matrixPfS_S_ii:
	.zero		928


//--------------------- SYMBOLS --------------------------

	.type		.nv.reservedSmem.offset0,@object
	.size		.nv.reservedSmem.offset0,0x4
